//
// Generated by NVIDIA NVVM Compiler
//
// Compiler Build ID: CL-36424714
// Cuda compilation tools, release 13.0, V13.0.88
// Based on NVVM 20.0.0
//

.version 9.0
.target sm_100
.address_size 64

	// .globl	_Z20swish_forward_kernelPfPKffi

.visible .entry _Z20swish_forward_kernelPfPKffi(
	.param .u64 .ptr .align 1 _Z20swish_forward_kernelPfPKffi_param_0,
	.param .u64 .ptr .align 1 _Z20swish_forward_kernelPfPKffi_param_1,
	.param .f32 _Z20swish_forward_kernelPfPKffi_param_2,
	.param .u32 _Z20swish_forward_kernelPfPKffi_param_3
)
{
	.reg .pred 	%p<2>;
	.reg .b32 	%r<8>;
	.reg .b32 	%f<19>;
	.reg .b64 	%rd<8>;

	ld.param.u64 	%rd1, [_Z20swish_forward_kernelPfPKffi_param_0];
	ld.param.u64 	%rd2, [_Z20swish_forward_kernelPfPKffi_param_1];
	ld.param.f32 	%f1, [_Z20swish_forward_kernelPfPKffi_param_2];
	ld.param.u32 	%r2, [_Z20swish_forward_kernelPfPKffi_param_3];
	mov.u32 	%r3, %ctaid.x;
	mov.u32 	%r4, %ntid.x;
	mov.u32 	%r5, %tid.x;
	mad.lo.s32 	%r1, %r3, %r4, %r5;
	setp.ge.s32 	%p1, %r1, %r2;
	@%p1 bra 	$L__BB0_2;
	cvta.to.global.u64 	%rd3, %rd2;
	cvta.to.global.u64 	%rd4, %rd1;
	mul.wide.s32 	%rd5, %r1, 4;
	add.s64 	%rd6, %rd3, %rd5;
	ld.global.f32 	%f2, [%rd6];
	neg.f32 	%f3, %f2;
	mul.f32 	%f4, %f1, %f3;
	fma.rn.f32 	%f5, %f4, 0f3BBB989D, 0f3F000000;
	cvt.sat.f32.f32 	%f6, %f5;
	mov.f32 	%f7, 0f4B400001;
	mov.f32 	%f8, 0f437C0000;
	fma.rm.f32 	%f9, %f6, %f8, %f7;
	add.f32 	%f10, %f9, 0fCB40007F;
	neg.f32 	%f11, %f10;
	fma.rn.f32 	%f12, %f4, 0f3FB8AA3B, %f11;
	fma.rn.f32 	%f13, %f4, 0f32A57060, %f12;
	mov.b32 	%r6, %f9;
	shl.b32 	%r7, %r6, 23;
	mov.b32 	%f14, %r7;
	ex2.approx.ftz.f32 	%f15, %f13;
	fma.rn.f32 	%f16, %f15, %f14, 0f3F800000;
	rcp.rn.f32 	%f17, %f16;
	mul.f32 	%f18, %f2, %f17;
	add.s64 	%rd7, %rd4, %rd5;
	st.global.f32 	[%rd7], %f18;
$L__BB0_2:
	ret;

}
	// .globl	_Z21swish_backward_kernelPfPKfS1_fi
.visible .entry _Z21swish_backward_kernelPfPKfS1_fi(
	.param .u64 .ptr .align 1 _Z21swish_backward_kernelPfPKfS1_fi_param_0,
	.param .u64 .ptr .align 1 _Z21swish_backward_kernelPfPKfS1_fi_param_1,
	.param .u64 .ptr .align 1 _Z21swish_backward_kernelPfPKfS1_fi_param_2,
	.param .f32 _Z21swish_backward_kernelPfPKfS1_fi_param_3,
	.param .u32 _Z21swish_backward_kernelPfPKfS1_fi_param_4
)
{
	.reg .pred 	%p<2>;
	.reg .b32 	%r<8>;
	.reg .b32 	%f<25>;
	.reg .b64 	%rd<11>;

	ld.param.u64 	%rd1, [_Z21swish_backward_kernelPfPKfS1_fi_param_0];
	ld.param.u64 	%rd2, [_Z21swish_backward_kernelPfPKfS1_fi_param_1];
	ld.param.u64 	%rd3, [_Z21swish_backward_kernelPfPKfS1_fi_param_2];
	ld.param.f32 	%f1, [_Z21swish_backward_kernelPfPKfS1_fi_param_3];
	ld.param.u32 	%r2, [_Z21swish_backward_kernelPfPKfS1_fi_param_4];
	mov.u32 	%r3, %ctaid.x;
	mov.u32 	%r4, %ntid.x;
	mov.u32 	%r5, %tid.x;
	mad.lo.s32 	%r1, %r3, %r4, %r5;
	setp.ge.s32 	%p1, %r1, %r2;
	@%p1 bra 	$L__BB1_2;
	cvta.to.global.u64 	%rd4, %rd3;
	cvta.to.global.u64 	%rd5, %rd2;
	cvta.to.global.u64 	%rd6, %rd1;
	mul.wide.s32 	%rd7, %r1, 4;
	add.s64 	%rd8, %rd4, %rd7;
	ld.global.f32 	%f2, [%rd8];
	neg.f32 	%f3, %f2;
	mul.f32 	%f4, %f1, %f3;
	fma.rn.f32 	%f5, %f4, 0f3BBB989D, 0f3F000000;
	cvt.sat.f32.f32 	%f6, %f5;
	mov.f32 	%f7, 0f4B400001;
	mov.f32 	%f8, 0f437C0000;
	fma.rm.f32 	%f9, %f6, %f8, %f7;
	add.f32 	%f10, %f9, 0fCB40007F;
	neg.f32 	%f11, %f10;
	fma.rn.f32 	%f12, %f4, 0f3FB8AA3B, %f11;
	fma.rn.f32 	%f13, %f4, 0f32A57060, %f12;
	mov.b32 	%r6, %f9;
	shl.b32 	%r7, %r6, 23;
	mov.b32 	%f14, %r7;
	ex2.approx.ftz.f32 	%f15, %f13;
	fma.rn.f32 	%f16, %f15, %f14, 0f3F800000;
	rcp.rn.f32 	%f17, %f16;
	mul.f32 	%f18, %f2, %f17;
	mul.f32 	%f19, %f1, %f18;
	mov.f32 	%f20, 0f3F800000;
	sub.f32 	%f21, %f20, %f17;
	fma.rn.f32 	%f22, %f21, %f19, %f17;
	add.s64 	%rd9, %rd5, %rd7;
	ld.global.f32 	%f23, [%rd9];
	mul.f32 	%f24, %f23, %f22;
	add.s64 	%rd10, %rd6, %rd7;
	st.global.f32 	[%rd10], %f24;
$L__BB1_2:
	ret;

}


// ===== COMPILED SASS (sm_100) =====

	.target	sm_100

	.elftype	@"ET_EXEC"


//--------------------- .note.nv.tkinfo           --------------------------
	.section	.note.nv.tkinfo,"",@"SHT_NOTE"
	.sectionflags	@"SHF_NOTE_NV_TKINFO"
	.tkinfo
        /*0018*/ 	.word	0x00000002
        /*0030*/ 	.string	""
        /*0030*/ 	.string	"ptxas"
        /*0030*/ 	.string	"Cuda compilation tools, release 13.0, V13.0.88"
        /*0030*/ 	.string	"Build cuda_13.0.r13.0/compiler.36424714_0"
        /*0030*/ 	.string	"-arch sm_100 -m 64 "



//--------------------- .note.nv.cuinfo           --------------------------
	.section	.note.nv.cuinfo,"",@"SHT_NOTE"
	.sectionflags	@"SHF_NOTE_NV_CUINFO"
        /*0018*/ 	.short	0x0002
        /*001a*/ 	.short	0x0064
        /*001c*/ 	.short	0x0082
	.zero		2


//--------------------- .nv.info                  --------------------------
	.section	.nv.info,"",@"SHT_CUDA_INFO"
	.align	4


	//----- nvinfo : EIATTR_REGCOUNT
	.align		4
        /*0000*/ 	.byte	0x04, 0x2f
        /*0002*/ 	.short	(.L_1 - .L_0)
	.align		4
.L_0:
        /*0004*/ 	.word	index@(_Z20swish_forward_kernelPfPKffi)
        /*0008*/ 	.word	0x0000000f


	//----- nvinfo : EIATTR_FRAME_SIZE
	.align		4
.L_1:
        /*000c*/ 	.byte	0x04, 0x11
        /*000e*/ 	.short	(.L_3 - .L_2)
	.align		4
.L_2:
        /*0010*/ 	.word	index@($__internal_1_$__cuda_sm20_rcp_rn_f32_slowpath)
        /*0014*/ 	.word	0x00000000


	//----- nvinfo : EIATTR_FRAME_SIZE
	.align		4
.L_3:
        /*0018*/ 	.byte	0x04, 0x11
        /*001a*/ 	.short	(.L_5 - .L_4)
	.align		4
.L_4:
        /*001c*/ 	.word	index@(_Z20swish_forward_kernelPfPKffi)
        /*0020*/ 	.word	0x00000000


	//----- nvinfo : EIATTR_REGCOUNT
	.align		4
.L_5:
        /*0024*/ 	.byte	0x04, 0x2f
        /*0026*/ 	.short	(.L_7 - .L_6)
	.align		4
.L_6:
        /*0028*/ 	.word	index@(_Z21swish_backward_kernelPfPKfS1_fi)
        /*002c*/ 	.word	0x0000000f


	//----- nvinfo : EIATTR_FRAME_SIZE
	.align		4
.L_7:
        /*0030*/ 	.byte	0x04, 0x11
        /*0032*/ 	.short	(.L_9 - .L_8)
	.align		4
.L_8:
        /*0034*/ 	.word	index@($__internal_0_$__cuda_sm20_rcp_rn_f32_slowpath)
        /*0038*/ 	.word	0x00000000


	//----- nvinfo : EIATTR_FRAME_SIZE
	.align		4
.L_9:
        /*003c*/ 	.byte	0x04, 0x11
        /*003e*/ 	.short	(.L_11 - .L_10)
	.align		4
.L_10:
        /*0040*/ 	.word	index@(_Z21swish_backward_kernelPfPKfS1_fi)
        /*0044*/ 	.word	0x00000000


	//----- nvinfo : EIATTR_MIN_STACK_SIZE
	.align		4
.L_11:
        /*0048*/ 	.byte	0x04, 0x12
        /*004a*/ 	.short	(.L_13 - .L_12)
	.align		4
.L_12:
        /*004c*/ 	.word	index@(_Z21swish_backward_kernelPfPKfS1_fi)
        /*0050*/ 	.word	0x00000000


	//----- nvinfo : EIATTR_MIN_STACK_SIZE
	.align		4
.L_13:
        /*0054*/ 	.byte	0x04, 0x12
        /*0056*/ 	.short	(.L_15 - .L_14)
	.align		4
.L_14:
        /*0058*/ 	.word	index@(_Z20swish_forward_kernelPfPKffi)
        /*005c*/ 	.word	0x00000000
.L_15:


//--------------------- .nv.compat                --------------------------
	.section	.nv.compat,"",@"SHT_CUDA_COMPAT_INFO"
	.align	4
        /*0000*/ 	.byte	0x02, 0x09, 0x00, 0x00, 0x02, 0x02, 0x01, 0x00, 0x02, 0x05, 0x05, 0x00, 0x03, 0x07, 0x01, 0x01
        /*0010*/ 	.byte	0x02, 0x03, 0x00, 0x00, 0x02, 0x06, 0x01, 0x00, 0x04, 0x0b, 0x08, 0x00, 0x09, 0x00, 0x00, 0x00
        /*0020*/ 	.byte	0x00, 0x00, 0x00, 0x00


//--------------------- .nv.info._Z21swish_backward_kernelPfPKfS1_fi --------------------------
	.section	.nv.info._Z21swish_backward_kernelPfPKfS1_fi,"",@"SHT_CUDA_INFO"
	.sectionflags	@""
	.align	4


	//----- nvinfo : EIATTR_CUDA_API_VERSION
	.align		4
        /*0000*/ 	.byte	0x04, 0x37
        /*0002*/ 	.short	(.L_17 - .L_16)
.L_16:
        /*0004*/ 	.word	0x00000082


	//----- nvinfo : EIATTR_KPARAM_INFO
	.align		4
.L_17:
        /*0008*/ 	.byte	0x04, 0x17
        /*000a*/ 	.short	(.L_19 - .L_18)
.L_18:
        /*000c*/ 	.word	0x00000000
        /*0010*/ 	.short	0x0004
        /*0012*/ 	.short	0x001c
        /*0014*/ 	.byte	0x00, 0xf0, 0x11, 0x00


	//----- nvinfo : EIATTR_KPARAM_INFO
	.align		4
.L_19:
        /*0018*/ 	.byte	0x04, 0x17
        /*001a*/ 	.short	(.L_21 - .L_20)
.L_20:
        /*001c*/ 	.word	0x00000000
        /*0020*/ 	.short	0x0003
        /*0022*/ 	.short	0x0018
        /*0024*/ 	.byte	0x00, 0xf0, 0x11, 0x00


	//----- nvinfo : EIATTR_KPARAM_INFO
	.align		4
.L_21:
        /*0028*/ 	.byte	0x04, 0x17
        /*002a*/ 	.short	(.L_23 - .L_22)
.L_22:
        /*002c*/ 	.word	0x00000000
        /*0030*/ 	.short	0x0002
        /*0032*/ 	.short	0x0010
        /*0034*/ 	.byte	0x00, 0xf5, 0x21, 0x00


	//----- nvinfo : EIATTR_KPARAM_INFO
	.align		4
.L_23:
        /*0038*/ 	.byte	0x04, 0x17
        /*003a*/ 	.short	(.L_25 - .L_24)
.L_24:
        /*003c*/ 	.word	0x00000000
        /*0040*/ 	.short	0x0001
        /*0042*/ 	.short	0x0008
        /*0044*/ 	.byte	0x00, 0xf5, 0x21, 0x00


	//----- nvinfo : EIATTR_KPARAM_INFO
	.align		4
.L_25:
        /*0048*/ 	.byte	0x04, 0x17
        /*004a*/ 	.short	(.L_27 - .L_26)
.L_26:
        /*004c*/ 	.word	0x00000000
        /*0050*/ 	.short	0x0000
        /*0052*/ 	.short	0x0000
        /*0054*/ 	.byte	0x00, 0xf5, 0x21, 0x00


	//----- nvinfo : EIATTR_SPARSE_MMA_MASK
	.align		4
.L_27:
        /*0058*/ 	.byte	0x03, 0x50
        /*005a*/ 	.short	0x0000


	//----- nvinfo : EIATTR_MAXREG_COUNT
	.align		4
        /*005c*/ 	.byte	0x03, 0x1b
        /*005e*/ 	.short	0x00ff


	//----- nvinfo : EIATTR_MERCURY_ISA_VERSION
	.align		4
        /*0060*/ 	.byte	0x03, 0x5f
        /*0062*/ 	.short	0x0101


	//----- nvinfo : EIATTR_VRC_CTA_INIT_COUNT
	.align		4
        /*0064*/ 	.byte	0x02, 0x4a
	.zero		1
	.zero		1


	//----- nvinfo : EIATTR_EXIT_INSTR_OFFSETS
	.align		4
        /*0068*/ 	.byte	0x04, 0x1c
        /*006a*/ 	.short	(.L_29 - .L_28)


	//   ....[0]....
.L_28:
        /*006c*/ 	.word	0x00000070


	//   ....[1]....
        /*0070*/ 	.word	0x00000310


	//----- nvinfo : EIATTR_CRS_STACK_SIZE
	.align		4
.L_29:
        /*0074*/ 	.byte	0x04, 0x1e
        /*0076*/ 	.short	(.L_31 - .L_30)
.L_30:
        /*0078*/ 	.word	0x00000000


	//----- nvinfo : EIATTR_CBANK_PARAM_SIZE
	.align		4
.L_31:
        /*007c*/ 	.byte	0x03, 0x19
        /*007e*/ 	.short	0x0020


	//----- nvinfo : EIATTR_PARAM_CBANK
	.align		4
        /*0080*/ 	.byte	0x04, 0x0a
        /*0082*/ 	.short	(.L_33 - .L_32)
	.align		4
.L_32:
        /*0084*/ 	.word	index@(.nv.constant0._Z21swish_backward_kernelPfPKfS1_fi)
        /*0088*/ 	.short	0x0380
        /*008a*/ 	.short	0x0020


	//----- nvinfo : EIATTR_SW_WAR
	.align		4
.L_33:
        /*008c*/ 	.byte	0x04, 0x36
        /*008e*/ 	.short	(.L_35 - .L_34)
.L_34:
        /*0090*/ 	.word	0x00000008
.L_35:


//--------------------- .nv.info._Z20swish_forward_kernelPfPKffi --------------------------
	.section	.nv.info._Z20swish_forward_kernelPfPKffi,"",@"SHT_CUDA_INFO"
	.sectionflags	@""
	.align	4


	//----- nvinfo : EIATTR_CUDA_API_VERSION
	.align		4
        /*0000*/ 	.byte	0x04, 0x37
        /*0002*/ 	.short	(.L_37 - .L_36)
.L_36:
        /*0004*/ 	.word	0x00000082


	//----- nvinfo : EIATTR_KPARAM_INFO
	.align		4
.L_37:
        /*0008*/ 	.byte	0x04, 0x17
        /*000a*/ 	.short	(.L_39 - .L_38)
.L_38:
        /*000c*/ 	.word	0x00000000
        /*0010*/ 	.short	0x0003
        /*0012*/ 	.short	0x0014
        /*0014*/ 	.byte	0x00, 0xf0, 0x11, 0x00


	//----- nvinfo : EIATTR_KPARAM_INFO
	.align		4
.L_39:
        /*0018*/ 	.byte	0x04, 0x17
        /*001a*/ 	.short	(.L_41 - .L_40)
.L_40:
        /*001c*/ 	.word	0x00000000
        /*0020*/ 	.short	0x0002
        /*0022*/ 	.short	0x0010
        /*0024*/ 	.byte	0x00, 0xf0, 0x11, 0x00


	//----- nvinfo : EIATTR_KPARAM_INFO
	.align		4
.L_41:
        /*0028*/ 	.byte	0x04, 0x17
        /*002a*/ 	.short	(.L_43 - .L_42)
.L_42:
        /*002c*/ 	.word	0x00000000
        /*0030*/ 	.short	0x0001
        /*0032*/ 	.short	0x0008
        /*0034*/ 	.byte	0x00, 0xf5, 0x21, 0x00


	//----- nvinfo : EIATTR_KPARAM_INFO
	.align		4
.L_43:
        /*0038*/ 	.byte	0x04, 0x17
        /*003a*/ 	.short	(.L_45 - .L_44)
.L_44:
        /*003c*/ 	.word	0x00000000
        /*0040*/ 	.short	0x0000
        /*0042*/ 	.short	0x0000
        /*0044*/ 	.byte	0x00, 0xf5, 0x21, 0x00


	//----- nvinfo : EIATTR_SPARSE_MMA_MASK
	.align		4
.L_45:
        /*0048*/ 	.byte	0x03, 0x50
        /*004a*/ 	.short	0x0000


	//----- nvinfo : EIATTR_MAXREG_COUNT
	.align		4
        /*004c*/ 	.byte	0x03, 0x1b
        /*004e*/ 	.short	0x00ff


	//----- nvinfo : EIATTR_MERCURY_ISA_VERSION
	.align		4
        /*0050*/ 	.byte	0x03, 0x5f
        /*0052*/ 	.short	0x0101


	//----- nvinfo : EIATTR_VRC_CTA_INIT_COUNT
	.align		4
        /*0054*/ 	.byte	0x02, 0x4a
	.zero		1
	.zero		1


	//----- nvinfo : EIATTR_EXIT_INSTR_OFFSETS
	.align		4
        /*0058*/ 	.byte	0x04, 0x1c
        /*005a*/ 	.short	(.L_47 - .L_46)


	//   ....[0]....
.L_46:
        /*005c*/ 	.word	0x00000070


	//   ....[1]....
        /*0060*/ 	.word	0x00000290


	//----- nvinfo : EIATTR_CRS_STACK_SIZE
	.align		4
.L_47:
        /*0064*/ 	.byte	0x04, 0x1e
        /*0066*/ 	.short	(.L_49 - .L_48)
.L_48:
        /*0068*/ 	.word	0x00000000


	//----- nvinfo : EIATTR_CBANK_PARAM_SIZE
	.align		4
.L_49:
        /*006c*/ 	.byte	0x03, 0x19
        /*006e*/ 	.short	0x0018


	//----- nvinfo : EIATTR_PARAM_CBANK
	.align		4
        /*0070*/ 	.byte	0x04, 0x0a
        /*0072*/ 	.short	(.L_51 - .L_50)
	.align		4
.L_50:
        /*0074*/ 	.word	index@(.nv.constant0._Z20swish_forward_kernelPfPKffi)
        /*0078*/ 	.short	0x0380
        /*007a*/ 	.short	0x0018


	//----- nvinfo : EIATTR_SW_WAR
	.align		4
.L_51:
        /*007c*/ 	.byte	0x04, 0x36
        /*007e*/ 	.short	(.L_53 - .L_52)
.L_52:
        /*0080*/ 	.word	0x00000008
.L_53:


//--------------------- .nv.callgraph             --------------------------
	.section	.nv.callgraph,"",@"SHT_CUDA_CALLGRAPH"
	.align	4
	.sectionentsize	8
	.align		4
        /*0000*/ 	.word	0x00000000
	.align		4
        /*0004*/ 	.word	0xffffffff
	.align		4
        /*0008*/ 	.word	0x00000000
	.align		4
        /*000c*/ 	.word	0xfffffffe
	.align		4
        /*0010*/ 	.word	0x00000000
	.align		4
        /*0014*/ 	.word	0xfffffffd
	.align		4
        /*0018*/ 	.word	0x00000000
	.align		4
        /*001c*/ 	.word	0xfffffffc


//--------------------- .text._Z21swish_backward_kernelPfPKfS1_fi --------------------------
	.section	.text._Z21swish_backward_kernelPfPKfS1_fi,"ax",@progbits
	.align	128
        .global         _Z21swish_backward_kernelPfPKfS1_fi
        .type           _Z21swish_backward_kernelPfPKfS1_fi,@function
        .size           _Z21swish_backward_kernelPfPKfS1_fi,(.L_x_16 - _Z21swish_backward_kernelPfPKfS1_fi)
        .other          _Z21swish_backward_kernelPfPKfS1_fi,@"STO_CUDA_ENTRY STV_DEFAULT"
_Z21swish_backward_kernelPfPKfS1_fi:
.text._Z21swish_backward_kernelPfPKfS1_fi:
[----:B------:R-:W-:Y:S01]  /*0000*/  LDC R1, c[0x0][0x37c] ;  /* 0x0000df00ff017b82 */ /* 0x000fe20000000800 */
[----:B------:R-:W0:Y:S07]  /*0010*/  S2R R0, SR_TID.X ;  /* 0x0000000000007919 */ /* 0x000e2e0000002100 */
[----:B------:R-:W0:Y:S01]  /*0020*/  S2UR UR4, SR_CTAID.X ;  /* 0x00000000000479c3 */ /* 0x000e220000002500 */
[----:B------:R-:W1:Y:S07]  /*0030*/  LDCU UR5, c[0x0][0x39c] ;  /* 0x00007380ff0577ac */ /* 0x000e6e0008000800 */
[----:B------:R-:W0:Y:S02]  /*0040*/  LDC R3, c[0x0][0x360] ;  /* 0x0000d800ff037b82 */ /* 0x000e240000000800 */
[----:B0-----:R-:W-:-:S05]  /*0050*/  IMAD R3, R3, UR4, R0 ;  /* 0x0000000403037c24 */ /* 0x001fca000f8e0200 */
[----:B-1----:R-:W-:-:S13]  /*0060*/  ISETP.GE.AND P0, PT, R3, UR5, PT ;  /* 0x0000000503007c0c */ /* 0x002fda000bf06270 */
[----:B------:R-:W-:Y:S05]  /*0070*/  @P0 EXIT ;  /* 0x000000000000094d */ /* 0x000fea0003800000 */
[----:B------:R-:W0:Y:S01]  /*0080*/  LDC.64 R4, c[0x0][0x390] ;  /* 0x0000e400ff047b82 */ /* 0x000e220000000a00 */
[----:B------:R-:W1:Y:S01]  /*0090*/  LDCU.64 UR4, c[0x0][0x358] ;  /* 0x00006b00ff0477ac */ /* 0x000e620008000a00 */
[----:B------:R-:W2:Y:S01]  /*00a0*/  LDCU UR6, c[0x0][0x398] ;  /* 0x00007300ff0677ac */ /* 0x000ea20008000800 */
[----:B0-----:R-:W-:-:S06]  /*00b0*/  IMAD.WIDE R4, R3, 0x4, R4 ;  /* 0x0000000403047825 */ /* 0x001fcc00078e0204 */
[----:B-1----:R-:W2:Y:S01]  /*00c0*/  LDG.E R4, desc[UR4][R4.64] ;  /* 0x0000000404047981 */ /* 0x002ea2000c1e1900 */
[----:B------:R-:W-:Y:S02]  /*00d0*/  HFMA2 R7, -RZ, RZ, 0.96630859375, -0.0022525787353515625 ;  /* 0x3bbb989dff077431 */ /* 0x000fe400000001ff */
[----:B------:R-:W-:Y:S01]  /*00e0*/  IMAD.MOV.U32 R9, RZ, RZ, 0x437c0000 ;  /* 0x437c0000ff097424 */ /* 0x000fe200078e00ff */
[----:B------:R-:W-:Y:S01]  /*00f0*/  BSSY.RECONVERGENT B0, `(.L_x_0) ;  /* 0x0000015000007945 */ /* 0x000fe20003800200 */
[----:B--2---:R-:W-:-:S04]  /*0100*/  FMUL R0, R4, -UR6 ;  /* 0x8000000604007c20 */ /* 0x004fc80008400000 */
[----:B------:R-:W-:-:S04]  /*0110*/  FFMA.SAT R2, R0, R7, 0.5 ;  /* 0x3f00000000027423 */ /* 0x000fc80000002007 */
[----:B------:R-:W-:-:S04]  /*0120*/  FFMA.RM R2, R2, R9, 12582913 ;  /* 0x4b40000102027423 */ /* 0x000fc80000004009 */
[C---:B------:R-:W-:Y:S01]  /*0130*/  FADD R7, R2.reuse, -12583039 ;  /* 0xcb40007f02077421 */ /* 0x040fe20000000000 */
[----:B------:R-:W-:-:S03]  /*0140*/  SHF.L.U32 R2, R2, 0x17, RZ ;  /* 0x0000001702027819 */ /* 0x000fc600000006ff */
[----:B------:R-:W-:-:S04]  /*0150*/  FFMA R7, R0, 1.4426950216293334961, -R7 ;  /* 0x3fb8aa3b00077823 */ /* 0x000fc80000000807 */
[----:B------:R-:W-:-:S06]  /*0160*/  FFMA R7, R0, 1.925963033500011079e-08, R7 ;  /* 0x32a5706000077823 */ /* 0x000fcc0000000007 */
[----:B------:R-:W0:Y:S02]  /*0170*/  MUFU.EX2 R7, R7 ;  /* 0x0000000700077308 */ /* 0x000e240000000800 */
[----:B0-----:R-:W-:-:S04]  /*0180*/  FFMA R0, R2, R7, 1 ;  /* 0x3f80000002007423 */ /* 0x001fc80000000007 */
[----:B------:R-:W-:-:S05]  /*0190*/  VIADD R2, R0, 0x1800000 ;  /* 0x0180000000027836 */ /* 0x000fca0000000000 */
[----:B------:R-:W-:-:S04]  /*01a0*/  LOP3.LUT R2, R2, 0x7f800000, RZ, 0xc0, !PT ;  /* 0x7f80000002027812 */ /* 0x000fc800078ec0ff */
[----:B------:R-:W-:-:S13]  /*01b0*/  ISETP.GT.U32.AND P0, PT, R2, 0x1ffffff, PT ;  /* 0x01ffffff0200780c */ /* 0x000fda0003f04070 */
[----:B------:R-:W-:Y:S05]  /*01c0*/  @P0 BRA `(.L_x_1) ;  /* 0x00000000000c0947 */ /* 0x000fea0003800000 */
[----:B------:R-:W-:-:S07]  /*01d0*/  MOV R6, 0x1f0 ;  /* 0x000001f000067802 */ /* 0x000fce0000000f00 */
[----:B------:R-:W-:Y:S05]  /*01e0*/  CALL.REL.NOINC `($__internal_0_$__cuda_sm20_rcp_rn_f32_slowpath) ;  /* 0x00000000004c7944 */ /* 0x000fea0003c00000 */
[----:B------:R-:W-:Y:S05]  /*01f0*/  BRA `(.L_x_2) ;  /* 0x0000000000107947 */ /* 0x000fea0003800000 */
.L_x_1:
[----:B------:R-:W0:Y:S02]  /*0200*/  MUFU.RCP R5, R0 ;  /* 0x0000000000057308 */ /* 0x000e240000001000 */
[----:B0-----:R-:W-:-:S04]  /*0210*/  FFMA R2, R0, R5, -1 ;  /* 0xbf80000000027423 */ /* 0x001fc80000000005 */
[----:B------:R-:W-:-:S04]  /*0220*/  FADD.FTZ R2, -R2, -RZ ;  /* 0x800000ff02027221 */ /* 0x000fc80000010100 */
[----:B------:R-:W-:-:S07]  /*0230*/  FFMA R5, R5, R2, R5 ;  /* 0x0000000205057223 */ /* 0x000fce0000000005 */
.L_x_2:
[----:B------:R-:W-:Y:S05]  /*0240*/  BSYNC.RECONVERGENT B0 ;  /* 0x0000000000007941 */ /* 0x000fea0003800200 */
.L_x_0:
[----:B------:R-:W0:Y:S01]  /*0250*/  LDC.64 R6, c[0x0][0x388] ;  /* 0x0000e200ff067b82 */ /* 0x000e220000000a00 */
[----:B------:R-:W1:Y:S07]  /*0260*/  LDCU UR6, c[0x0][0x398] ;  /* 0x00007300ff0677ac */ /* 0x000e6e0008000800 */
[----:B------:R-:W2:Y:S01]  /*0270*/  LDC.64 R8, c[0x0][0x380] ;  /* 0x0000e000ff087b82 */ /* 0x000ea20000000a00 */
[----:B0-----:R-:W-:-:S06]  /*0280*/  IMAD.WIDE R6, R3, 0x4, R6 ;  /* 0x0000000403067825 */ /* 0x001fcc00078e0206 */
[----:B------:R-:W3:Y:S01]  /*0290*/  LDG.E R7, desc[UR4][R6.64] ;  /* 0x0000000406077981 */ /* 0x000ee2000c1e1900 */
[----:B------:R-:W-:Y:S01]  /*02a0*/  FMUL R4, R4, R5 ;  /* 0x0000000504047220 */ /* 0x000fe20000400000 */
[----:B------:R-:W-:Y:S01]  /*02b0*/  FADD R0, -R5, 1 ;  /* 0x3f80000005007421 */ /* 0x000fe20000000100 */
[----:B--2---:R-:W-:-:S04]  /*02c0*/  IMAD.WIDE R2, R3, 0x4, R8 ;  /* 0x0000000403027825 */ /* 0x004fc800078e0208 */
[----:B-1----:R-:W-:-:S04]  /*02d0*/  FMUL R4, R4, UR6 ;  /* 0x0000000604047c20 */ /* 0x002fc80008400000 */
[----:B------:R-:W-:-:S04]  /*02e0*/  FFMA R0, R4, R0, R5 ;  /* 0x0000000004007223 */ /* 0x000fc80000000005 */
[----:B---3--:R-:W-:-:S05]  /*02f0*/  FMUL R5, R0, R7 ;  /* 0x0000000700057220 */ /* 0x008fca0000400000 */
[----:B------:R-:W-:Y:S01]  /*0300*/  STG.E desc[UR4][R2.64], R5 ;  /* 0x0000000502007986 */ /* 0x000fe2000c101904 */
[----:B------:R-:W-:Y:S05]  /*0310*/  EXIT ;  /* 0x000000000000794d */ /* 0x000fea0003800000 */
        .weak           $__internal_0_$__cuda_sm20_rcp_rn_f32_slowpath
        .type           $__internal_0_$__cuda_sm20_rcp_rn_f32_slowpath,@function
        .size           $__internal_0_$__cuda_sm20_rcp_rn_f32_slowpath,(.L_x_16 - $__internal_0_$__cuda_sm20_rcp_rn_f32_slowpath)
$__internal_0_$__cuda_sm20_rcp_rn_f32_slowpath:
[----:B------:R-:W-:Y:S01]  /*0320*/  SHF.L.U32 R2, R0, 0x1, RZ ;  /* 0x0000000100027819 */ /* 0x000fe200000006ff */
[----:B------:R-:W-:Y:S03]  /*0330*/  BSSY.RECONVERGENT B1, `(.L_x_3) ;  /* 0x0000030000017945 */ /* 0x000fe60003800200 */
[----:B------:R-:W-:-:S04]  /*0340*/  SHF.R.U32.HI R2, RZ, 0x18, R2 ;  /* 0x00000018ff027819 */ /* 0x000fc80000011602 */
[----:B------:R-:W-:-:S13]  /*0350*/  ISETP.NE.U32.AND P0, PT, R2, RZ, PT ;  /* 0x000000ff0200720c */ /* 0x000fda0003f05070 */
[----:B------:R-:W-:Y:S05]  /*0360*/  @P0 BRA `(.L_x_4) ;  /* 0x0000000000280947 */ /* 0x000fea0003800000 */
[----:B------:R-:W-:-:S05]  /*0370*/  IMAD.SHL.U32 R2, R0, 0x2, RZ ;  /* 0x0000000200027824 */ /* 0x000fca00078e00ff */
[----:B------:R-:W-:-:S13]  /*0380*/  ISETP.NE.AND P0, PT, R2, RZ, PT ;  /* 0x000000ff0200720c */ /* 0x000fda0003f05270 */
[----:B------:R-:W-:Y:S01]  /*0390*/  @P0 FFMA R7, R0, 1.84467440737095516160e+19, RZ ;  /* 0x5f80000000070823 */ /* 0x000fe200000000ff */
[----:B------:R-:W-:Y:S08]  /*03a0*/  @!P0 MUFU.RCP R5, R0 ;  /* 0x0000000000058308 */ /* 0x000ff00000001000 */
[----:B------:R-:W0:Y:S02]  /*03b0*/  @P0 MUFU.RCP R2, R7 ;  /* 0x0000000700020308 */ /* 0x000e240000001000 */
[----:B0-----:R-:W-:-:S04]  /*03c0*/  @P0 FFMA R8, R7, R2, -1 ;  /* 0xbf80000007080423 */ /* 0x001fc80000000002 */
[----:B------:R-:W-:-:S04]  /*03d0*/  @P0 FADD.FTZ R9, -R8, -RZ ;  /* 0x800000ff08090221 */ /* 0x000fc80000010100 */
[----:B------:R-:W-:-:S04]  /*03e0*/  @P0 FFMA R2, R2, R9, R2 ;  /* 0x0000000902020223 */ /* 0x000fc80000000002 */
[----:B------:R-:W-:Y:S01]  /*03f0*/  @P0 FFMA R5, R2, 1.84467440737095516160e+19, RZ ;  /* 0x5f80000002050823 */ /* 0x000fe200000000ff */
[----:B------:R-:W-:Y:S06]  /*0400*/  BRA `(.L_x_5) ;  /* 0x0000000000887947 */ /* 0x000fec0003800000 */
.L_x_4:
[----:B------:R-:W-:-:S04]  /*0410*/  IADD3 R5, PT, PT, R2, -0xfd, RZ ;  /* 0xffffff0302057810 */ /* 0x000fc80007ffe0ff */
[----:B------:R-:W-:-:S13]  /*0420*/  ISETP.GT.U32.AND P0, PT, R5, 0x1, PT ;  /* 0x000000010500780c */ /* 0x000fda0003f04070 */
[----:B------:R-:W-:Y:S05]  /*0430*/  @P0 BRA `(.L_x_6) ;  /* 0x0000000000780947 */ /* 0x000fea0003800000 */
[----:B------:R-:W-:Y:S01]  /*0440*/  LOP3.LUT R7, R0, 0x7fffff, RZ, 0xc0, !PT ;  /* 0x007fffff00077812 */ /* 0x000fe200078ec0ff */
[----:B------:R-:W-:-:S03]  /*0450*/  IMAD.MOV.U32 R12, RZ, RZ, 0x3 ;  /* 0x00000003ff0c7424 */ /* 0x000fc600078e00ff */
[----:B------:R-:W-:Y:S02]  /*0460*/  LOP3.LUT R7, R7, 0x3f800000, RZ, 0xfc, !PT ;  /* 0x3f80000007077812 */ /* 0x000fe400078efcff */
[----:B------:R-:W-:Y:S02]  /*0470*/  SHF.L.U32 R11, R12, R5, RZ ;  /* 0x000000050c0b7219 */ /* 0x000fe400000006ff */
[----:B------:R-:W0:Y:S02]  /*0480*/  MUFU.RCP R8, R7 ;  /* 0x0000000700087308 */ /* 0x000e240000001000 */
[----:B0-----:R-:W-:-:S04]  /*0490*/  FFMA R9, R7, R8, -1 ;  /* 0xbf80000007097423 */ /* 0x001fc80000000008 */
[----:B------:R-:W-:-:S04]  /*04a0*/  FADD.FTZ R9, -R9, -RZ ;  /* 0x800000ff09097221 */ /* 0x000fc80000010100 */
[CCC-:B------:R-:W-:Y:S01]  /*04b0*/  FFMA.RM R10, R8.reuse, R9.reuse, R8.reuse ;  /* 0x00000009080a7223 */ /* 0x1c0fe20000004008 */
[----:B------:R-:W-:-:S04]  /*04c0*/  FFMA.RP R9, R8, R9, R8 ;  /* 0x0000000908097223 */ /* 0x000fc80000008008 */
[C---:B------:R-:W-:Y:S02]  /*04d0*/  LOP3.LUT R8, R10.reuse, 0x7fffff, RZ, 0xc0, !PT ;  /* 0x007fffff0a087812 */ /* 0x040fe400078ec0ff */
[----:B------:R-:W-:Y:S02]  /*04e0*/  FSETP.NEU.FTZ.AND P0, PT, R10, R9, PT ;  /* 0x000000090a00720b */ /* 0x000fe40003f1d000 */
[----:B------:R-:W-:Y:S02]  /*04f0*/  LOP3.LUT R8, R8, 0x800000, RZ, 0xfc, !PT ;  /* 0x0080000008087812 */ /* 0x000fe400078efcff */
[----:B------:R-:W-:Y:S02]  /*0500*/  SEL R9, RZ, 0xffffffff, !P0 ;  /* 0xffffffffff097807 */ /* 0x000fe40004000000 */
[----:B------:R-:W-:Y:S02]  /*0510*/  LOP3.LUT R10, R11, R8, RZ, 0xc0, !PT ;  /* 0x000000080b0a7212 */ /* 0x000fe400078ec0ff */
[----:B------:R-:W-:-:S02]  /*0520*/  IADD3 R9, PT, PT, -R9, RZ, RZ ;  /* 0x000000ff09097210 */ /* 0x000fc40007ffe1ff */
[-C--:B------:R-:W-:Y:S02]  /*0530*/  SHF.R.U32.HI R10, RZ, R5.reuse, R10 ;  /* 0x00000005ff0a7219 */ /* 0x080fe4000001160a */
[----:B------:R-:W-:Y:S02]  /*0540*/  LOP3.LUT P1, RZ, R9, R5, R8, 0xf8, !PT ;  /* 0x0000000509ff7212 */ /* 0x000fe4000782f808 */
[C---:B------:R-:W-:Y:S02]  /*0550*/  LOP3.LUT P0, RZ, R10.reuse, 0x1, RZ, 0xc0, !PT ;  /* 0x000000010aff7812 */ /* 0x040fe4000780c0ff */
[----:B------:R-:W-:-:S04]  /*0560*/  LOP3.LUT P2, RZ, R10, 0x2, RZ, 0xc0, !PT ;  /* 0x000000020aff7812 */ /* 0x000fc8000784c0ff */
[----:B------:R-:W-:Y:S02]  /*0570*/  PLOP3.LUT P0, PT, P0, P1, P2, 0xe0, 0x0 ;  /* 0x000000000000781c */ /* 0x000fe40000703c20 */
[----:B------:R-:W-:Y:S02]  /*0580*/  LOP3.LUT P1, RZ, R0, 0x7fffff, RZ, 0xc0, !PT ;  /* 0x007fffff00ff7812 */ /* 0x000fe4000782c0ff */
[----:B------:R-:W-:-:S05]  /*0590*/  SEL R5, RZ, 0x1, !P0 ;  /* 0x00000001ff057807 */ /* 0x000fca0004000000 */
[----:B------:R-:W-:-:S05]  /*05a0*/  IMAD.MOV R5, RZ, RZ, -R5 ;  /* 0x000000ffff057224 */ /* 0x000fca00078e0a05 */
[----:B------:R-:W-:Y:S02]  /*05b0*/  ISETP.GE.AND P0, PT, R5, RZ, PT ;  /* 0x000000ff0500720c */ /* 0x000fe40003f06270 */
[----:B------:R-:W-:-:S04]  /*05c0*/  IADD3 R5, PT, PT, R2, -0xfc, RZ ;  /* 0xffffff0402057810 */ /* 0x000fc80007ffe0ff */
[----:B------:R-:W-:-:S07]  /*05d0*/  SHF.R.U32.HI R5, RZ, R5, R8 ;  /* 0x00000005ff057219 */ /* 0x000fce0000011608 */
[----:B------:R-:W-:-:S05]  /*05e0*/  @!P0 VIADD R5, R5, 0x1 ;  /* 0x0000000105058836 */ /* 0x000fca0000000000 */
[----:B------:R-:W-:-:S04]  /*05f0*/  @!P1 SHF.L.U32 R5, R5, 0x1, RZ ;  /* 0x0000000105059819 */ /* 0x000fc800000006ff */
[----:B------:R-:W-:Y:S01]  /*0600*/  LOP3.LUT R5, R5, 0x80000000, R0, 0xf8, !PT ;  /* 0x8000000005057812 */ /* 0x000fe200078ef800 */
[----:B------:R-:W-:Y:S06]  /*0610*/  BRA `(.L_x_5) ;  /* 0x0000000000047947 */ /* 0x000fec0003800000 */
.L_x_6:
[----:B------:R0:W1:Y:S02]  /*0620*/  MUFU.RCP R5, R0 ;  /* 0x0000000000057308 */ /* 0x0000640000001000 */
.L_x_5:
[----:B------:R-:W-:Y:S05]  /*0630*/  BSYNC.RECONVERGENT B1 ;  /* 0x0000000000017941 */ /* 0x000fea0003800200 */
.L_x_3:
[----:B------:R-:W-:-:S04]  /*0640*/  MOV R7, 0x0 ;  /* 0x0000000000077802 */ /* 0x000fc80000000f00 */
[----:B01----:R-:W-:Y:S05]  /*0650*/  RET.REL.NODEC R6 `(_Z21swish_backward_kernelPfPKfS1_fi) ;  /* 0xfffffff806687950 */ /* 0x003fea0003c3ffff */
.L_x_7:
[----:B------:R-:W-:-:S00]  /*0660*/  BRA `(.L_x_7) ;  /* 0xfffffffc00fc7947 */ /* 0x000fc0000383ffff */
[----:B------:R-:W-:-:S00]  /*0670*/  NOP ;  /* 0x0000000000007918 */ /* 0x000fc00000000000 */
        /* <DEDUP_REMOVED lines=8> */
.L_x_16:


//--------------------- .text._Z20swish_forward_kernelPfPKffi --------------------------
	.section	.text._Z20swish_forward_kernelPfPKffi,"ax",@progbits
	.align	128
        .global         _Z20swish_forward_kernelPfPKffi
        .type           _Z20swish_forward_kernelPfPKffi,@function
        .size           _Z20swish_forward_kernelPfPKffi,(.L_x_17 - _Z20swish_forward_kernelPfPKffi)
        .other          _Z20swish_forward_kernelPfPKffi,@"STO_CUDA_ENTRY STV_DEFAULT"
_Z20swish_forward_kernelPfPKffi:
.text._Z20swish_forward_kernelPfPKffi:
        /* <DEDUP_REMOVED lines=13> */
[----:B------:R-:W-:Y:S01]  /*00d0*/  IMAD.MOV.U32 R7, RZ, RZ, 0x3bbb989d ;  /* 0x3bbb989dff077424 */ /* 0x000fe200078e00ff */
[----:B------:R-:W-:Y:S01]  /*00e0*/  BSSY.RECONVERGENT B0, `(.L_x_8) ;  /* 0x0000016000007945 */ /* 0x000fe20003800200 */
[----:B------:R-:W-:Y:S02]  /*00f0*/  IMAD.MOV.U32 R9, RZ, RZ, 0x437c0000 ;  /* 0x437c0000ff097424 */ /* 0x000fe400078e00ff */
        /* <DEDUP_REMOVED lines=14> */
[----:B------:R-:W-:Y:S05]  /*01e0*/  CALL.REL.NOINC `($__internal_1_$__cuda_sm20_rcp_rn_f32_slowpath) ;  /* 0x00000000002c7944 */ /* 0x000fea0003c00000 */
[----:B------:R-:W-:Y:S05]  /*01f0*/  BRA `(.L_x_10) ;  /* 0x0000000000107947 */ /* 0x000fea0003800000 */
.L_x_9:
[----:B------:R-:W0:Y:S02]  /*0200*/  MUFU.RCP R5, R0 ;  /* 0x0000000000057308 */ /* 0x000e240000001000 */
[----:B0-----:R-:W-:-:S04]  /*0210*/  FFMA R2, R0, R5, -1 ;  /* 0xbf80000000027423 */ /* 0x001fc80000000005 */
[----:B------:R-:W-:-:S04]  /*0220*/  FADD.FTZ R2, -R2, -RZ ;  /* 0x800000ff02027221 */ /* 0x000fc80000010100 */
[----:B------:R-:W-:-:S07]  /*0230*/  FFMA R5, R5, R2, R5 ;  /* 0x0000000205057223 */ /* 0x000fce0000000005 */
.L_x_10:
[----:B------:R-:W-:Y:S05]  /*0240*/  BSYNC.RECONVERGENT B0 ;  /* 0x0000000000007941 */ /* 0x000fea0003800200 */
.L_x_8:
[----:B------:R-:W0:Y:S01]  /*0250*/  LDC.64 R6, c[0x0][0x380] ;  /* 0x0000e000ff067b82 */ /* 0x000e220000000a00 */
[----:B------:R-:W-:Y:S01]  /*0260*/  FMUL R5, R4, R5 ;  /* 0x0000000504057220 */ /* 0x000fe20000400000 */
[----:B0-----:R-:W-:-:S05]  /*0270*/  IMAD.WIDE R2, R3, 0x4, R6 ;  /* 0x0000000403027825 */ /* 0x001fca00078e0206 */
[----:B------:R-:W-:Y:S01]  /*0280*/  STG.E desc[UR4][R2.64], R5 ;  /* 0x0000000502007986 */ /* 0x000fe2000c101904 */
[----:B------:R-:W-:Y:S05]  /*0290*/  EXIT ;  /* 0x000000000000794d */ /* 0x000fea0003800000 */
        .weak           $__internal_1_$__cuda_sm20_rcp_rn_f32_slowpath
        .type           $__internal_1_$__cuda_sm20_rcp_rn_f32_slowpath,@function
        .size           $__internal_1_$__cuda_sm20_rcp_rn_f32_slowpath,(.L_x_17 - $__internal_1_$__cuda_sm20_rcp_rn_f32_slowpath)
$__internal_1_$__cuda_sm20_rcp_rn_f32_slowpath:
        /* <DEDUP_REMOVED lines=15> */
.L_x_12:
        /* <DEDUP_REMOVED lines=33> */
.L_x_14:
[----:B------:R0:W1:Y:S02]  /*05a0*/  MUFU.RCP R5, R0 ;  /* 0x0000000000057308 */ /* 0x0000640000001000 */
.L_x_13:
[----:B------:R-:W-:Y:S05]  /*05b0*/  BSYNC.RECONVERGENT B1 ;  /* 0x0000000000017941 */ /* 0x000fea0003800200 */
.L_x_11:
[----:B------:R-:W-:-:S04]  /*05c0*/  IMAD.MOV.U32 R7, RZ, RZ, 0x0 ;  /* 0x00000000ff077424 */ /* 0x000fc800078e00ff */
[----:B01----:R-:W-:Y:S05]  /*05d0*/  RET.REL.NODEC R6 `(_Z20swish_forward_kernelPfPKffi) ;  /* 0xfffffff806887950 */ /* 0x003fea0003c3ffff */
.L_x_15:
        /* <DEDUP_REMOVED lines=10> */
.L_x_17:


//--------------------- .nv.shared.reserved.0     --------------------------
	.section	.nv.shared.reserved.0,"aw",@nobits
	.weak		__nv_reservedSMEM_offset_0_alias
	.size		__nv_reservedSMEM_offset_0_alias, 0, 64
	.other		__nv_reservedSMEM_offset_0_alias,@"STO_CUDA_RESERVED_SHARED STV_DEFAULT"
__nv_reservedSMEM_offset_0_alias:
	.zero		0
	.zero		64


//--------------------- .nv.constant0._Z21swish_backward_kernelPfPKfS1_fi --------------------------
	.section	.nv.constant0._Z21swish_backward_kernelPfPKfS1_fi,"a",@progbits
	.sectionflags	@""
	.align	4
.nv.constant0._Z21swish_backward_kernelPfPKfS1_fi:
	.zero		928


//--------------------- .nv.constant0._Z20swish_forward_kernelPfPKffi --------------------------
	.section	.nv.constant0._Z20swish_forward_kernelPfPKffi,"a",@progbits
	.sectionflags	@""
	.align	4
.nv.constant0._Z20swish_forward_kernelPfPKffi:
	.zero		920


//--------------------- SYMBOLS --------------------------

	.type		.nv.reservedSmem.offset0,@object
	.size		.nv.reservedSmem.offset0,0x4
